//
// Generated by NVIDIA NVVM Compiler
//
// Compiler Build ID: CL-36424714
// Cuda compilation tools, release 13.0, V13.0.88
// Based on NVVM 20.0.0
//

.version 9.0
.target sm_100
.address_size 64

	// .globl	_Z3genPiS_S_PfS0_S_S_S_i

.visible .entry _Z3genPiS_S_PfS0_S_S_S_i(
	.param .u64 .ptr .align 1 _Z3genPiS_S_PfS0_S_S_S_i_param_0,
	.param .u64 .ptr .align 1 _Z3genPiS_S_PfS0_S_S_S_i_param_1,
	.param .u64 .ptr .align 1 _Z3genPiS_S_PfS0_S_S_S_i_param_2,
	.param .u64 .ptr .align 1 _Z3genPiS_S_PfS0_S_S_S_i_param_3,
	.param .u64 .ptr .align 1 _Z3genPiS_S_PfS0_S_S_S_i_param_4,
	.param .u64 .ptr .align 1 _Z3genPiS_S_PfS0_S_S_S_i_param_5,
	.param .u64 .ptr .align 1 _Z3genPiS_S_PfS0_S_S_S_i_param_6,
	.param .u64 .ptr .align 1 _Z3genPiS_S_PfS0_S_S_S_i_param_7,
	.param .u32 _Z3genPiS_S_PfS0_S_S_S_i_param_8
)
{
	.reg .pred 	%p<21>;
	.reg .b32 	%r<110>;
	.reg .b32 	%f<45>;
	.reg .b64 	%rd<24>;

	ld.param.u64 	%rd9, [_Z3genPiS_S_PfS0_S_S_S_i_param_0];
	ld.param.u64 	%rd10, [_Z3genPiS_S_PfS0_S_S_S_i_param_1];
	ld.param.u64 	%rd11, [_Z3genPiS_S_PfS0_S_S_S_i_param_2];
	ld.param.u64 	%rd12, [_Z3genPiS_S_PfS0_S_S_S_i_param_3];
	ld.param.u64 	%rd13, [_Z3genPiS_S_PfS0_S_S_S_i_param_4];
	ld.param.u64 	%rd14, [_Z3genPiS_S_PfS0_S_S_S_i_param_5];
	ld.param.u64 	%rd15, [_Z3genPiS_S_PfS0_S_S_S_i_param_6];
	cvta.to.global.u64 	%rd1, %rd14;
	cvta.to.global.u64 	%rd2, %rd13;
	cvta.to.global.u64 	%rd3, %rd12;
	cvta.to.global.u64 	%rd4, %rd15;
	cvta.to.global.u64 	%rd5, %rd11;
	cvta.to.global.u64 	%rd6, %rd10;
	cvta.to.global.u64 	%rd16, %rd9;
	mov.u32 	%r52, %ctaid.x;
	ld.global.u32 	%r53, [%rd16];
	mul.lo.s32 	%r54, %r53, %r52;
	mov.u32 	%r55, %tid.x;
	ld.global.u32 	%r97, [%rd6];
	mad.lo.s32 	%r2, %r97, %r55, %r54;
	mov.u32 	%r56, %ctaid.y;
	ld.global.u32 	%r57, [%rd16+4];
	mul.lo.s32 	%r58, %r57, %r56;
	mov.u32 	%r59, %tid.y;
	ld.global.u32 	%r100, [%rd6+4];
	mad.lo.s32 	%r4, %r100, %r59, %r58;
	setp.lt.s32 	%p1, %r97, 1;
	@%p1 bra 	$L__BB0_33;
	ld.param.u32 	%r78, [_Z3genPiS_S_PfS0_S_S_S_i_param_8];
	setp.eq.s32 	%p2, %r78, 0;
	mov.u32 	%r85, %r2;
	@%p2 bra 	$L__BB0_9;
	ld.param.u32 	%r79, [_Z3genPiS_S_PfS0_S_S_S_i_param_8];
	setp.ne.s32 	%p3, %r79, 1;
	mov.u32 	%r96, %r2;
	@%p3 bra 	$L__BB0_3;
	bra.uni 	$L__BB0_19;
$L__BB0_3:
	ld.param.u64 	%rd23, [_Z3genPiS_S_PfS0_S_S_S_i_param_7];
	cvta.to.global.u64 	%rd7, %rd23;
	mov.u32 	%r106, %r2;
$L__BB0_4:
	setp.lt.s32 	%p16, %r100, 1;
	@%p16 bra 	$L__BB0_32;
	mov.u32 	%r107, %r4;
$L__BB0_6:
	ld.param.u32 	%r80, [_Z3genPiS_S_PfS0_S_S_S_i_param_8];
	setp.eq.s32 	%p17, %r80, 3;
	@%p17 bra 	$L__BB0_29;
	ld.param.u32 	%r81, [_Z3genPiS_S_PfS0_S_S_S_i_param_8];
	setp.ne.s32 	%p18, %r81, 4;
	@%p18 bra 	$L__BB0_30;
	ld.global.u32 	%r72, [%rd5];
	mad.lo.s32 	%r73, %r72, %r107, %r106;
	mul.wide.s32 	%rd21, %r73, 4;
	add.s64 	%rd22, %rd4, %rd21;
	ld.global.u32 	%r74, [%rd22];
	add.s32 	%r75, %r74, 1;
	st.global.u32 	[%rd22], %r75;
	bra.uni 	$L__BB0_30;
$L__BB0_9:
	setp.lt.s32 	%p10, %r100, 1;
	@%p10 bra 	$L__BB0_18;
	cvt.rn.f32.s32 	%f1, %r85;
	mov.u32 	%r90, %r4;
$L__BB0_11:
	ld.global.u32 	%r15, [%rd1];
	setp.lt.s32 	%p11, %r15, 0;
	@%p11 bra 	$L__BB0_16;
	ld.global.u32 	%r16, [%rd5];
	ld.global.f32 	%f28, [%rd3];
	ld.global.f32 	%f29, [%rd2];
	add.f32 	%f30, %f28, %f1;
	div.rn.f32 	%f2, %f30, %f29;
	ld.global.f32 	%f31, [%rd3+4];
	cvt.rn.f32.s32 	%f32, %r90;
	add.f32 	%f33, %f31, %f32;
	div.rn.f32 	%f3, %f33, %f29;
	mov.b32 	%r91, -1;
	mov.f32 	%f41, %f2;
	mov.f32 	%f42, %f3;
$L__BB0_13:
	mul.f32 	%f34, %f41, %f41;
	mul.f32 	%f35, %f42, %f42;
	sub.f32 	%f36, %f34, %f35;
	mul.f32 	%f37, %f42, %f41;
	fma.rn.f32 	%f38, %f42, %f41, %f37;
	add.f32 	%f41, %f2, %f36;
	add.f32 	%f42, %f3, %f38;
	mul.f32 	%f39, %f42, %f42;
	fma.rn.f32 	%f40, %f41, %f41, %f39;
	setp.gt.f32 	%p12, %f40, 0f40800000;
	@%p12 bra 	$L__BB0_15;
	add.s32 	%r91, %r91, 1;
	setp.lt.s32 	%p13, %r91, %r15;
	@%p13 bra 	$L__BB0_13;
	bra.uni 	$L__BB0_16;
$L__BB0_15:
	mad.lo.s32 	%r67, %r16, %r90, %r85;
	mul.wide.s32 	%rd19, %r67, 4;
	add.s64 	%rd20, %rd4, %rd19;
	add.s32 	%r68, %r91, 1;
	st.global.u32 	[%rd20], %r68;
	ld.global.u32 	%r100, [%rd6+4];
$L__BB0_16:
	add.s32 	%r90, %r90, 1;
	add.s32 	%r69, %r100, %r4;
	setp.lt.s32 	%p14, %r90, %r69;
	@%p14 bra 	$L__BB0_11;
	ld.global.u32 	%r97, [%rd6];
$L__BB0_18:
	add.s32 	%r85, %r85, 1;
	add.s32 	%r70, %r97, %r2;
	setp.lt.s32 	%p15, %r85, %r70;
	@%p15 bra 	$L__BB0_9;
	bra.uni 	$L__BB0_33;
$L__BB0_19:
	setp.lt.s32 	%p4, %r100, 1;
	@%p4 bra 	$L__BB0_28;
	cvt.rn.f32.s32 	%f8, %r96;
	mov.u32 	%r101, %r4;
$L__BB0_21:
	ld.global.u32 	%r33, [%rd1];
	setp.lt.s32 	%p5, %r33, 0;
	@%p5 bra 	$L__BB0_26;
	ld.global.u32 	%r34, [%rd5];
	ld.global.f32 	%f15, [%rd3];
	ld.global.f32 	%f16, [%rd2];
	add.f32 	%f17, %f15, %f8;
	div.rn.f32 	%f9, %f17, %f16;
	ld.global.f32 	%f18, [%rd3+4];
	cvt.rn.f32.s32 	%f19, %r101;
	add.f32 	%f20, %f18, %f19;
	div.rn.f32 	%f10, %f20, %f16;
	mov.b32 	%r102, 0;
	mov.f32 	%f43, %f9;
	mov.f32 	%f44, %f10;
$L__BB0_23:
	mul.f32 	%f21, %f43, %f43;
	mul.f32 	%f22, %f44, %f44;
	sub.f32 	%f23, %f21, %f22;
	mul.f32 	%f24, %f44, %f43;
	fma.rn.f32 	%f25, %f44, %f43, %f24;
	add.f32 	%f43, %f9, %f23;
	add.f32 	%f44, %f10, %f25;
	mul.f32 	%f26, %f44, %f44;
	fma.rn.f32 	%f27, %f43, %f43, %f26;
	setp.gt.f32 	%p6, %f27, 0f40800000;
	@%p6 bra 	$L__BB0_25;
	add.s32 	%r36, %r102, 1;
	setp.lt.s32 	%p7, %r102, %r33;
	mov.u32 	%r102, %r36;
	@%p7 bra 	$L__BB0_23;
	bra.uni 	$L__BB0_26;
$L__BB0_25:
	mad.lo.s32 	%r61, %r34, %r101, %r96;
	mul.wide.s32 	%rd17, %r61, 4;
	add.s64 	%rd18, %rd4, %rd17;
	ld.global.u32 	%r62, [%rd18];
	add.s32 	%r63, %r62, 1;
	st.global.u32 	[%rd18], %r63;
	ld.global.u32 	%r100, [%rd6+4];
$L__BB0_26:
	add.s32 	%r101, %r101, 1;
	add.s32 	%r64, %r100, %r4;
	setp.lt.s32 	%p8, %r101, %r64;
	@%p8 bra 	$L__BB0_21;
	ld.global.u32 	%r97, [%rd6];
$L__BB0_28:
	add.s32 	%r96, %r96, 1;
	add.s32 	%r65, %r97, %r2;
	setp.lt.s32 	%p9, %r96, %r65;
	@%p9 bra 	$L__BB0_19;
	bra.uni 	$L__BB0_33;
$L__BB0_29:
	atom.global.add.u32 	%r71, [%rd7], 1;
$L__BB0_30:
	add.s32 	%r107, %r107, 1;
	ld.global.u32 	%r100, [%rd6+4];
	add.s32 	%r76, %r100, %r4;
	setp.lt.s32 	%p19, %r107, %r76;
	@%p19 bra 	$L__BB0_6;
	ld.global.u32 	%r97, [%rd6];
$L__BB0_32:
	add.s32 	%r106, %r106, 1;
	add.s32 	%r77, %r97, %r2;
	setp.lt.s32 	%p20, %r106, %r77;
	@%p20 bra 	$L__BB0_4;
$L__BB0_33:
	ret;

}


// ===== COMPILED SASS (sm_100) =====

	.target	sm_100

	.elftype	@"ET_EXEC"


//--------------------- .note.nv.tkinfo           --------------------------
	.section	.note.nv.tkinfo,"",@"SHT_NOTE"
	.sectionflags	@"SHF_NOTE_NV_TKINFO"
	.tkinfo
        /*0018*/ 	.word	0x00000002
        /*0030*/ 	.string	""
        /*0030*/ 	.string	"ptxas"
        /*0030*/ 	.string	"Cuda compilation tools, release 13.0, V13.0.88"
        /*0030*/ 	.string	"Build cuda_13.0.r13.0/compiler.36424714_0"
        /*0030*/ 	.string	"-arch sm_100 -m 64 "



//--------------------- .note.nv.cuinfo           --------------------------
	.section	.note.nv.cuinfo,"",@"SHT_NOTE"
	.sectionflags	@"SHF_NOTE_NV_CUINFO"
        /*0018*/ 	.short	0x0002
        /*001a*/ 	.short	0x0064
        /*001c*/ 	.short	0x0082
	.zero		2


//--------------------- .nv.info                  --------------------------
	.section	.nv.info,"",@"SHT_CUDA_INFO"
	.align	4


	//----- nvinfo : EIATTR_REGCOUNT
	.align		4
        /*0000*/ 	.byte	0x04, 0x2f
        /*0002*/ 	.short	(.L_1 - .L_0)
	.align		4
.L_0:
        /*0004*/ 	.word	index@(_Z3genPiS_S_PfS0_S_S_S_i)
        /*0008*/ 	.word	0x00000018


	//----- nvinfo : EIATTR_FRAME_SIZE
	.align		4
.L_1:
        /*000c*/ 	.byte	0x04, 0x11
        /*000e*/ 	.short	(.L_3 - .L_2)
	.align		4
.L_2:
        /*0010*/ 	.word	index@($__internal_0_$__cuda_sm3x_div_rn_noftz_f32_slowpath)
        /*0014*/ 	.word	0x00000000


	//----- nvinfo : EIATTR_FRAME_SIZE
	.align		4
.L_3:
        /*0018*/ 	.byte	0x04, 0x11
        /*001a*/ 	.short	(.L_5 - .L_4)
	.align		4
.L_4:
        /*001c*/ 	.word	index@(_Z3genPiS_S_PfS0_S_S_S_i)
        /*0020*/ 	.word	0x00000000


	//----- nvinfo : EIATTR_MIN_STACK_SIZE
	.align		4
.L_5:
        /*0024*/ 	.byte	0x04, 0x12
        /*0026*/ 	.short	(.L_7 - .L_6)
	.align		4
.L_6:
        /*0028*/ 	.word	index@(_Z3genPiS_S_PfS0_S_S_S_i)
        /*002c*/ 	.word	0x00000000
.L_7:


//--------------------- .nv.compat                --------------------------
	.section	.nv.compat,"",@"SHT_CUDA_COMPAT_INFO"
	.align	4
        /*0000*/ 	.byte	0x02, 0x09, 0x00, 0x00, 0x02, 0x02, 0x01, 0x00, 0x02, 0x05, 0x05, 0x00, 0x03, 0x07, 0x01, 0x01
        /*0010*/ 	.byte	0x02, 0x03, 0x00, 0x00, 0x02, 0x06, 0x01, 0x00, 0x04, 0x0b, 0x08, 0x00, 0x01, 0x00, 0x00, 0x00
        /*0020*/ 	.byte	0x00, 0x00, 0x00, 0x00


//--------------------- .nv.info._Z3genPiS_S_PfS0_S_S_S_i --------------------------
	.section	.nv.info._Z3genPiS_S_PfS0_S_S_S_i,"",@"SHT_CUDA_INFO"
	.sectionflags	@""
	.align	4


	//----- nvinfo : EIATTR_CUDA_API_VERSION
	.align		4
        /*0000*/ 	.byte	0x04, 0x37
        /*0002*/ 	.short	(.L_9 - .L_8)
.L_8:
        /*0004*/ 	.word	0x00000082


	//----- nvinfo : EIATTR_KPARAM_INFO
	.align		4
.L_9:
        /*0008*/ 	.byte	0x04, 0x17
        /*000a*/ 	.short	(.L_11 - .L_10)
.L_10:
        /*000c*/ 	.word	0x00000000
        /*0010*/ 	.short	0x0008
        /*0012*/ 	.short	0x0040
        /*0014*/ 	.byte	0x00, 0xf0, 0x11, 0x00


	//----- nvinfo : EIATTR_KPARAM_INFO
	.align		4
.L_11:
        /*0018*/ 	.byte	0x04, 0x17
        /*001a*/ 	.short	(.L_13 - .L_12)
.L_12:
        /*001c*/ 	.word	0x00000000
        /*0020*/ 	.short	0x0007
        /*0022*/ 	.short	0x0038
        /*0024*/ 	.byte	0x00, 0xf5, 0x21, 0x00


	//----- nvinfo : EIATTR_KPARAM_INFO
	.align		4
.L_13:
        /*0028*/ 	.byte	0x04, 0x17
        /*002a*/ 	.short	(.L_15 - .L_14)
.L_14:
        /*002c*/ 	.word	0x00000000
        /*0030*/ 	.short	0x0006
        /*0032*/ 	.short	0x0030
        /*0034*/ 	.byte	0x00, 0xf5, 0x21, 0x00


	//----- nvinfo : EIATTR_KPARAM_INFO
	.align		4
.L_15:
        /*0038*/ 	.byte	0x04, 0x17
        /*003a*/ 	.short	(.L_17 - .L_16)
.L_16:
        /*003c*/ 	.word	0x00000000
        /*0040*/ 	.short	0x0005
        /*0042*/ 	.short	0x0028
        /*0044*/ 	.byte	0x00, 0xf5, 0x21, 0x00


	//----- nvinfo : EIATTR_KPARAM_INFO
	.align		4
.L_17:
        /*0048*/ 	.byte	0x04, 0x17
        /*004a*/ 	.short	(.L_19 - .L_18)
.L_18:
        /*004c*/ 	.word	0x00000000
        /*0050*/ 	.short	0x0004
        /*0052*/ 	.short	0x0020
        /*0054*/ 	.byte	0x00, 0xf5, 0x21, 0x00


	//----- nvinfo : EIATTR_KPARAM_INFO
	.align		4
.L_19:
        /*0058*/ 	.byte	0x04, 0x17
        /*005a*/ 	.short	(.L_21 - .L_20)
.L_20:
        /*005c*/ 	.word	0x00000000
        /*0060*/ 	.short	0x0003
        /*0062*/ 	.short	0x0018
        /*0064*/ 	.byte	0x00, 0xf5, 0x21, 0x00


	//----- nvinfo : EIATTR_KPARAM_INFO
	.align		4
.L_21:
        /*0068*/ 	.byte	0x04, 0x17
        /*006a*/ 	.short	(.L_23 - .L_22)
.L_22:
        /*006c*/ 	.word	0x00000000
        /*0070*/ 	.short	0x0002
        /*0072*/ 	.short	0x0010
        /*0074*/ 	.byte	0x00, 0xf5, 0x21, 0x00


	//----- nvinfo : EIATTR_KPARAM_INFO
	.align		4
.L_23:
        /*0078*/ 	.byte	0x04, 0x17
        /*007a*/ 	.short	(.L_25 - .L_24)
.L_24:
        /*007c*/ 	.word	0x00000000
        /*0080*/ 	.short	0x0001
        /*0082*/ 	.short	0x0008
        /*0084*/ 	.byte	0x00, 0xf5, 0x21, 0x00


	//----- nvinfo : EIATTR_KPARAM_INFO
	.align		4
.L_25:
        /*0088*/ 	.byte	0x04, 0x17
        /*008a*/ 	.short	(.L_27 - .L_26)
.L_26:
        /*008c*/ 	.word	0x00000000
        /*0090*/ 	.short	0x0000
        /*0092*/ 	.short	0x0000
        /*0094*/ 	.byte	0x00, 0xf5, 0x21, 0x00


	//----- nvinfo : EIATTR_SPARSE_MMA_MASK
	.align		4
.L_27:
        /*0098*/ 	.byte	0x03, 0x50
        /*009a*/ 	.short	0x0000


	//----- nvinfo : EIATTR_MAXREG_COUNT
	.align		4
        /*009c*/ 	.byte	0x03, 0x1b
        /*009e*/ 	.short	0x00ff


	//----- nvinfo : EIATTR_MERCURY_ISA_VERSION
	.align		4
        /*00a0*/ 	.byte	0x03, 0x5f
        /*00a2*/ 	.short	0x0101


	//----- nvinfo : EIATTR_INT_WARP_WIDE_INSTR_OFFSETS
	.align		4
        /*00a4*/ 	.byte	0x04, 0x31
        /*00a6*/ 	.short	(.L_29 - .L_28)


	//   ....[0]....
.L_28:
        /*00a8*/ 	.word	0x000008d0


	//----- nvinfo : EIATTR_VRC_CTA_INIT_COUNT
	.align		4
.L_29:
        /*00ac*/ 	.byte	0x02, 0x4a
	.zero		1
	.zero		1


	//----- nvinfo : EIATTR_EXIT_INSTR_OFFSETS
	.align		4
        /*00b0*/ 	.byte	0x04, 0x1c
        /*00b2*/ 	.short	(.L_31 - .L_30)


	//   ....[0]....
.L_30:
        /*00b4*/ 	.word	0x000000d0


	//   ....[1]....
        /*00b8*/ 	.word	0x00000730


	//   ....[2]....
        /*00bc*/ 	.word	0x00000a00


	//   ....[3]....
        /*00c0*/ 	.word	0x00000f80


	//----- nvinfo : EIATTR_CRS_STACK_SIZE
	.align		4
.L_31:
        /*00c4*/ 	.byte	0x04, 0x1e
        /*00c6*/ 	.short	(.L_33 - .L_32)
.L_32:
        /*00c8*/ 	.word	0x00000000


	//----- nvinfo : EIATTR_CBANK_PARAM_SIZE
	.align		4
.L_33:
        /*00cc*/ 	.byte	0x03, 0x19
        /*00ce*/ 	.short	0x0044


	//----- nvinfo : EIATTR_PARAM_CBANK
	.align		4
        /*00d0*/ 	.byte	0x04, 0x0a
        /*00d2*/ 	.short	(.L_35 - .L_34)
	.align		4
.L_34:
        /*00d4*/ 	.word	index@(.nv.constant0._Z3genPiS_S_PfS0_S_S_S_i)
        /*00d8*/ 	.short	0x0380
        /*00da*/ 	.short	0x0044


	//----- nvinfo : EIATTR_SW_WAR
	.align		4
.L_35:
        /*00dc*/ 	.byte	0x04, 0x36
        /*00de*/ 	.short	(.L_37 - .L_36)
.L_36:
        /*00e0*/ 	.word	0x00000008
.L_37:


//--------------------- .nv.callgraph             --------------------------
	.section	.nv.callgraph,"",@"SHT_CUDA_CALLGRAPH"
	.align	4
	.sectionentsize	8
	.align		4
        /*0000*/ 	.word	0x00000000
	.align		4
        /*0004*/ 	.word	0xffffffff
	.align		4
        /*0008*/ 	.word	0x00000000
	.align		4
        /*000c*/ 	.word	0xfffffffe
	.align		4
        /*0010*/ 	.word	0x00000000
	.align		4
        /*0014*/ 	.word	0xfffffffd
	.align		4
        /*0018*/ 	.word	0x00000000
	.align		4
        /*001c*/ 	.word	0xfffffffc


//--------------------- .text._Z3genPiS_S_PfS0_S_S_S_i --------------------------
	.section	.text._Z3genPiS_S_PfS0_S_S_S_i,"ax",@progbits
	.align	128
        .global         _Z3genPiS_S_PfS0_S_S_S_i
        .type           _Z3genPiS_S_PfS0_S_S_S_i,@function
        .size           _Z3genPiS_S_PfS0_S_S_S_i,(.L_x_46 - _Z3genPiS_S_PfS0_S_S_S_i)
        .other          _Z3genPiS_S_PfS0_S_S_S_i,@"STO_CUDA_ENTRY STV_DEFAULT"
_Z3genPiS_S_PfS0_S_S_S_i:
.text._Z3genPiS_S_PfS0_S_S_S_i:
[----:B------:R-:W-:Y:S08]  /*0000*/  LDC R1, c[0x0][0x37c] ;  /* 0x0000df00ff017b82 */ /* 0x000ff00000000800 */
[----:B------:R-:W0:Y:S01]  /*0010*/  LDC.64 R4, c[0x0][0x388] ;  /* 0x0000e200ff047b82 */ /* 0x000e220000000a00 */
[----:B------:R-:W0:Y:S07]  /*0020*/  LDCU.64 UR4, c[0x0][0x358] ;  /* 0x00006b00ff0477ac */ /* 0x000e2e0008000a00 */
[----:B------:R-:W1:Y:S01]  /*0030*/  LDC.64 R2, c[0x0][0x380] ;  /* 0x0000e000ff027b82 */ /* 0x000e620000000a00 */
[----:B0-----:R-:W2:Y:S04]  /*0040*/  LDG.E R7, desc[UR4][R4.64] ;  /* 0x0000000404077981 */ /* 0x001ea8000c1e1900 */
[----:B------:R0:W5:Y:S04]  /*0050*/  LDG.E R9, desc[UR4][R4.64+0x4] ;  /* 0x0000040404097981 */ /* 0x000168000c1e1900 */
[----:B-1----:R0:W5:Y:S04]  /*0060*/  LDG.E R0, desc[UR4][R2.64] ;  /* 0x0000000402007981 */ /* 0x002168000c1e1900 */
[----:B------:R0:W5:Y:S01]  /*0070*/  LDG.E R6, desc[UR4][R2.64+0x4] ;  /* 0x0000040402067981 */ /* 0x000162000c1e1900 */
[----:B------:R-:W1:Y:S01]  /*0080*/  S2R R8, SR_TID.X ;  /* 0x0000000000087919 */ /* 0x000e620000002100 */
[----:B------:R-:W3:Y:S01]  /*0090*/  S2R R10, SR_TID.Y ;  /* 0x00000000000a7919 */ /* 0x000ee20000002200 */
[----:B------:R-:W4:Y:S08]  /*00a0*/  S2UR UR6, SR_CTAID.X ;  /* 0x00000000000679c3 */ /* 0x000f300000002500 */
[----:B------:R-:W0:Y:S01]  /*00b0*/  S2UR UR7, SR_CTAID.Y ;  /* 0x00000000000779c3 */ /* 0x000e220000002600 */
[----:B--2---:R-:W-:-:S13]  /*00c0*/  ISETP.GE.AND P0, PT, R7, 0x1, PT ;  /* 0x000000010700780c */ /* 0x004fda0003f06270 */
[----:B01-34-:R-:W-:Y:S05]  /*00d0*/  @!P0 EXIT ;  /* 0x000000000000894d */ /* 0x01bfea0003800000 */
[----:B------:R-:W0:Y:S01]  /*00e0*/  LDCU UR8, c[0x0][0x3c0] ;  /* 0x00007800ff0877ac */ /* 0x000e220008000800 */
[----:B-----5:R-:W-:Y:S02]  /*00f0*/  IMAD R0, R0, UR6, RZ ;  /* 0x0000000600007c24 */ /* 0x020fe4000f8e02ff */
[----:B------:R-:W-:Y:S02]  /*0100*/  IMAD R4, R6, UR7, RZ ;  /* 0x0000000706047c24 */ /* 0x000fe4000f8e02ff */
[----:B------:R-:W-:Y:S02]  /*0110*/  IMAD R5, R7, R8, R0 ;  /* 0x0000000807057224 */ /* 0x000fe400078e0200 */
[----:B------:R-:W-:Y:S02]  /*0120*/  IMAD.MOV.U32 R2, RZ, RZ, R7 ;  /* 0x000000ffff027224 */ /* 0x000fe400078e0007 */
[----:B------:R-:W-:Y:S01]  /*0130*/  IMAD R4, R9, R10, R4 ;  /* 0x0000000a09047224 */ /* 0x000fe200078e0204 */
[----:B------:R-:W-:Y:S01]  /*0140*/  MOV R14, R5 ;  /* 0x00000005000e7202 */ /* 0x000fe20000000f00 */
[----:B------:R-:W-:Y:S01]  /*0150*/  IMAD.MOV.U32 R7, RZ, RZ, R9 ;  /* 0x000000ffff077224 */ /* 0x000fe200078e0009 */
[----:B0-----:R-:W-:-:S09]  /*0160*/  UISETP.NE.AND UP0, UPT, UR8, URZ, UPT ;  /* 0x000000ff0800728c */ /* 0x001fd2000bf05270 */
[----:B------:R-:W-:Y:S05]  /*0170*/  BRA.U !UP0, `(.L_x_0) ;  /* 0x0000000908247547 */ /* 0x000fea000b800000 */
[----:B------:R-:W-:-:S09]  /*0180*/  UISETP.NE.AND UP0, UPT, UR8, 0x1, UPT ;  /* 0x000000010800788c */ /* 0x000fd2000bf05270 */
[----:B------:R-:W-:Y:S05]  /*0190*/  BRA.U UP0, `(.L_x_1) ;  /* 0x0000000500687547 */ /* 0x000fea000b800000 */
[----:B------:R-:W-:-:S07]  /*01a0*/  IMAD.MOV.U32 R14, RZ, RZ, R5 ;  /* 0x000000ffff0e7224 */ /* 0x000fce00078e0005 */
.L_x_14:
[----:B------:R-:W-:Y:S01]  /*01b0*/  ISETP.GE.AND P0, PT, R7, 0x1, PT ;  /* 0x000000010700780c */ /* 0x000fe20003f06270 */
[----:B------:R-:W-:-:S12]  /*01c0*/  BSSY.RECONVERGENT B0, `(.L_x_2) ;  /* 0x0000052000007945 */ /* 0x000fd80003800200 */
[----:B------:R-:W-:Y:S05]  /*01d0*/  @!P0 BRA `(.L_x_3) ;  /* 0x0000000400408947 */ /* 0x000fea0003800000 */
[----:B------:R-:W-:Y:S01]  /*01e0*/  BSSY.RECONVERGENT B1, `(.L_x_4) ;  /* 0x000004d000017945 */ /* 0x000fe20003800200 */
[----:B------:R-:W-:Y:S01]  /*01f0*/  I2FP.F32.S32 R12, R14 ;  /* 0x0000000e000c7245 */ /* 0x000fe20000201400 */
[----:B------:R-:W-:-:S07]  /*0200*/  IMAD.MOV.U32 R13, RZ, RZ, R4 ;  /* 0x000000ffff0d7224 */ /* 0x000fce00078e0004 */
.L_x_13:
[----:B-1----:R-:W0:Y:S02]  /*0210*/  LDC.64 R2, c[0x0][0x3a8] ;  /* 0x0000ea00ff027b82 */ /* 0x002e240000000a00 */
[----:B0-----:R-:W2:Y:S02]  /*0220*/  LDG.E R11, desc[UR4][R2.64] ;  /* 0x00000004020b7981 */ /* 0x001ea4000c1e1900 */
[----:B--2---:R-:W-:-:S13]  /*0230*/  ISETP.GE.AND P0, PT, R11, RZ, PT ;  /* 0x000000ff0b00720c */ /* 0x004fda0003f06270 */
[----:B------:R-:W-:Y:S05]  /*0240*/  @!P0 BRA `(.L_x_5) ;  /* 0x0000000400088947 */ /* 0x000fea0003800000 */
[----:B------:R-:W0:Y:S08]  /*0250*/  LDC.64 R8, c[0x0][0x3a0] ;  /* 0x0000e800ff087b82 */ /* 0x000e300000000a00 */
[----:B------:R-:W1:Y:S01]  /*0260*/  LDC.64 R16, c[0x0][0x398] ;  /* 0x0000e600ff107b82 */ /* 0x000e620000000a00 */
[----:B0-----:R-:W2:Y:S07]  /*0270*/  LDG.E R15, desc[UR4][R8.64] ;  /* 0x00000004080f7981 */ /* 0x001eae000c1e1900 */
[----:B------:R-:W0:Y:S01]  /*0280*/  LDC.64 R2, c[0x0][0x390] ;  /* 0x0000e400ff027b82 */ /* 0x000e220000000a00 */
[----:B-1----:R-:W3:Y:S04]  /*0290*/  LDG.E R17, desc[UR4][R16.64] ;  /* 0x0000000410117981 */ /* 0x002ee8000c1e1900 */
[----:B0-----:R0:W5:Y:S01]  /*02a0*/  LDG.E R10, desc[UR4][R2.64] ;  /* 0x00000004020a7981 */ /* 0x001162000c1e1900 */
[----:B------:R-:W-:Y:S01]  /*02b0*/  BSSY.RECONVERGENT B2, `(.L_x_6) ;  /* 0x000000e000027945 */ /* 0x000fe20003800200 */
[----:B--2---:R-:W1:Y:S01]  /*02c0*/  MUFU.RCP R6, R15 ;  /* 0x0000000f00067308 */ /* 0x004e620000001000 */
[----:B---3--:R-:W-:-:S07]  /*02d0*/  FADD R0, R12, R17 ;  /* 0x000000110c007221 */ /* 0x008fce0000000000 */
[----:B------:R-:W2:Y:S01]  /*02e0*/  FCHK P0, R0, R15 ;  /* 0x0000000f00007302 */ /* 0x000ea20000000000 */
[----:B-1----:R-:W-:-:S04]  /*02f0*/  FFMA R19, -R15, R6, 1 ;  /* 0x3f8000000f137423 */ /* 0x002fc80000000106 */
[----:B------:R-:W-:-:S04]  /*0300*/  FFMA R19, R6, R19, R6 ;  /* 0x0000001306137223 */ /* 0x000fc80000000006 */
[----:B------:R-:W-:-:S04]  /*0310*/  FFMA R6, R0, R19, RZ ;  /* 0x0000001300067223 */ /* 0x000fc800000000ff */
[----:B------:R-:W-:-:S04]  /*0320*/  FFMA R18, -R15, R6, R0 ;  /* 0x000000060f127223 */ /* 0x000fc80000000100 */
[----:B------:R-:W-:Y:S01]  /*0330*/  FFMA R9, R19, R18, R6 ;  /* 0x0000001213097223 */ /* 0x000fe20000000006 */
[----:B0-2---:R-:W-:Y:S06]  /*0340*/  @!P0 BRA `(.L_x_7) ;  /* 0x0000000000108947 */ /* 0x005fec0003800000 */
[----:B------:R-:W-:Y:S02]  /*0350*/  MOV R3, R15 ;  /* 0x0000000f00037202 */ /* 0x000fe40000000f00 */
[----:B------:R-:W-:-:S07]  /*0360*/  MOV R8, 0x380 ;  /* 0x0000038000087802 */ /* 0x000fce0000000f00 */
[----:B-----5:R-:W-:Y:S05]  /*0370*/  CALL.REL.NOINC `($__internal_0_$__cuda_sm3x_div_rn_noftz_f32_slowpath) ;  /* 0x0000000c00047944 */ /* 0x020fea0003c00000 */
[----:B------:R-:W-:-:S07]  /*0380*/  IMAD.MOV.U32 R9, RZ, RZ, R0 ;  /* 0x000000ffff097224 */ /* 0x000fce00078e0000 */
.L_x_7:
[----:B------:R-:W-:Y:S05]  /*0390*/  BSYNC.RECONVERGENT B2 ;  /* 0x0000000000027941 */ /* 0x000fea0003800200 */
.L_x_6:
[----:B------:R-:W0:Y:S02]  /*03a0*/  LDC.64 R2, c[0x0][0x398] ;  /* 0x0000e600ff027b82 */ /* 0x000e240000000a00 */
[----:B0-----:R-:W2:Y:S01]  /*03b0*/  LDG.E R2, desc[UR4][R2.64+0x4] ;  /* 0x0000040402027981 */ /* 0x001ea2000c1e1900 */
[----:B------:R-:W0:Y:S01]  /*03c0*/  MUFU.RCP R0, R15 ;  /* 0x0000000f00007308 */ /* 0x000e220000001000 */
[----:B------:R-:W-:Y:S01]  /*03d0*/  I2FP.F32.S32 R17, R13 ;  /* 0x0000000d00117245 */ /* 0x000fe20000201400 */
[----:B------:R-:W-:Y:S01]  /*03e0*/  BSSY.RECONVERGENT B2, `(.L_x_8) ;  /* 0x000000d000027945 */ /* 0x000fe20003800200 */
[----:B0-----:R-:W-:-:S04]  /*03f0*/  FFMA R19, -R15, R0, 1 ;  /* 0x3f8000000f137423 */ /* 0x001fc80000000100 */
[----:B------:R-:W-:Y:S01]  /*0400*/  FFMA R0, R0, R19, R0 ;  /* 0x0000001300007223 */ /* 0x000fe20000000000 */
[----:B--2---:R-:W-:-:S04]  /*0410*/  FADD R8, R2, R17 ;  /* 0x0000001102087221 */ /* 0x004fc80000000000 */
[----:B------:R-:W0:Y:S01]  /*0420*/  FCHK P0, R8, R15 ;  /* 0x0000000f08007302 */ /* 0x000e220000000000 */
[----:B------:R-:W-:-:S04]  /*0430*/  FFMA R6, R0, R8, RZ ;  /* 0x0000000800067223 */ /* 0x000fc800000000ff */
[----:B------:R-:W-:-:S04]  /*0440*/  FFMA R17, -R15, R6, R8 ;  /* 0x000000060f117223 */ /* 0x000fc80000000108 */
[----:B------:R-:W-:Y:S01]  /*0450*/  FFMA R0, R0, R17, R6 ;  /* 0x0000001100007223 */ /* 0x000fe20000000006 */
[----:B0-----:R-:W-:Y:S06]  /*0460*/  @!P0 BRA `(.L_x_9) ;  /* 0x0000000000108947 */ /* 0x001fec0003800000 */
[----:B------:R-:W-:Y:S01]  /*0470*/  IMAD.MOV.U32 R0, RZ, RZ, R8 ;  /* 0x000000ffff007224 */ /* 0x000fe200078e0008 */
[----:B------:R-:W-:Y:S02]  /*0480*/  MOV R3, R15 ;  /* 0x0000000f00037202 */ /* 0x000fe40000000f00 */
[----:B------:R-:W-:-:S07]  /*0490*/  MOV R8, 0x4b0 ;  /* 0x000004b000087802 */ /* 0x000fce0000000f00 */
[----:B-----5:R-:W-:Y:S05]  /*04a0*/  CALL.REL.NOINC `($__internal_0_$__cuda_sm3x_div_rn_noftz_f32_slowpath) ;  /* 0x0000000800b87944 */ /* 0x020fea0003c00000 */
.L_x_9:
[----:B------:R-:W-:Y:S05]  /*04b0*/  BSYNC.RECONVERGENT B2 ;  /* 0x0000000000027941 */ /* 0x000fea0003800200 */
.L_x_8:
[----:B------:R-:W-:Y:S01]  /*04c0*/  BSSY.RECONVERGENT B2, `(.L_x_5) ;  /* 0x000001a000027945 */ /* 0x000fe20003800200 */
[----:B------:R-:W-:Y:S01]  /*04d0*/  IMAD.MOV.U32 R2, RZ, RZ, RZ ;  /* 0x000000ffff027224 */ /* 0x000fe200078e00ff */
[----:B------:R-:W-:Y:S01]  /*04e0*/  MOV R6, R0 ;  /* 0x0000000000067202 */ /* 0x000fe20000000f00 */
[----:B------:R-:W-:-:S07]  /*04f0*/  IMAD.MOV.U32 R3, RZ, RZ, R9 ;  /* 0x000000ffff037224 */ /* 0x000fce00078e0009 */
.L_x_11:
[C---:B------:R-:W-:Y:S01]  /*0500*/  FMUL R15, R6.reuse, R3 ;  /* 0x00000003060f7220 */ /* 0x040fe20000400000 */
[----:B------:R-:W-:-:S03]  /*0510*/  FMUL R8, R6, R6 ;  /* 0x0000000606087220 */ /* 0x000fc60000400000 */
[-C--:B------:R-:W-:Y:S01]  /*0520*/  FFMA R15, R6, R3.reuse, R15 ;  /* 0x00000003060f7223 */ /* 0x080fe2000000000f */
[----:B------:R-:W-:-:S03]  /*0530*/  FFMA R8, R3, R3, -R8 ;  /* 0x0000000303087223 */ /* 0x000fc60000000808 */
[----:B------:R-:W-:Y:S01]  /*0540*/  FADD R6, R15, R0 ;  /* 0x000000000f067221 */ /* 0x000fe20000000000 */
[----:B------:R-:W-:-:S03]  /*0550*/  FADD R3, R8, R9 ;  /* 0x0000000908037221 */ /* 0x000fc60000000000 */
[----:B------:R-:W-:-:S04]  /*0560*/  FMUL R8, R6, R6 ;  /* 0x0000000606087220 */ /* 0x000fc80000400000 */
[----:B------:R-:W-:-:S05]  /*0570*/  FFMA R8, R3, R3, R8 ;  /* 0x0000000303087223 */ /* 0x000fca0000000008 */
[----:B------:R-:W-:-:S13]  /*0580*/  FSETP.GT.AND P0, PT, R8, 4, PT ;  /* 0x408000000800780b */ /* 0x000fda0003f04000 */
[----:B------:R-:W-:Y:S05]  /*0590*/  @P0 BRA `(.L_x_10) ;  /* 0x0000000000100947 */ /* 0x000fea0003800000 */
[C---:B------:R-:W-:Y:S01]  /*05a0*/  ISETP.GE.AND P0, PT, R2.reuse, R11, PT ;  /* 0x0000000b0200720c */ /* 0x040fe20003f06270 */
[----:B------:R-:W-:-:S12]  /*05b0*/  VIADD R2, R2, 0x1 ;  /* 0x0000000102027836 */ /* 0x000fd80000000000 */
[----:B------:R-:W-:Y:S05]  /*05c0*/  @!P0 BRA `(.L_x_11) ;  /* 0xfffffffc00cc8947 */ /* 0x000fea000383ffff */
[----:B------:R-:W-:Y:S05]  /*05d0*/  BRA `(.L_x_12) ;  /* 0x0000000000207947 */ /* 0x000fea0003800000 */
.L_x_10:
[----:B------:R-:W0:Y:S01]  /*05e0*/  LDC.64 R2, c[0x0][0x3b0] ;  /* 0x0000ec00ff027b82 */ /* 0x000e220000000a00 */
[----:B-----5:R-:W-:-:S04]  /*05f0*/  IMAD R7, R10, R13, R14 ;  /* 0x0000000d0a077224 */ /* 0x020fc800078e020e */
[----:B0-----:R-:W-:-:S05]  /*0600*/  IMAD.WIDE R2, R7, 0x4, R2 ;  /* 0x0000000407027825 */ /* 0x001fca00078e0202 */
[----:B------:R-:W2:Y:S01]  /*0610*/  LDG.E R0, desc[UR4][R2.64] ;  /* 0x0000000402007981 */ /* 0x000ea2000c1e1900 */
[----:B------:R-:W0:Y:S01]  /*0620*/  LDC.64 R6, c[0x0][0x388] ;  /* 0x0000e200ff067b82 */ /* 0x000e220000000a00 */
[----:B--2---:R-:W-:-:S05]  /*0630*/  VIADD R9, R0, 0x1 ;  /* 0x0000000100097836 */ /* 0x004fca0000000000 */
[----:B------:R1:W-:Y:S04]  /*0640*/  STG.E desc[UR4][R2.64], R9 ;  /* 0x0000000902007986 */ /* 0x0003e8000c101904 */
[----:B0-----:R1:W5:Y:S02]  /*0650*/  LDG.E R7, desc[UR4][R6.64+0x4] ;  /* 0x0000040406077981 */ /* 0x001364000c1e1900 */
.L_x_12:
[----:B------:R-:W-:Y:S05]  /*0660*/  BSYNC.RECONVERGENT B2 ;  /* 0x0000000000027941 */ /* 0x000fea0003800200 */
.L_x_5:
[----:B-----5:R-:W-:Y:S01]  /*0670*/  IMAD.IADD R0, R4, 0x1, R7 ;  /* 0x0000000104007824 */ /* 0x020fe200078e0207 */
[----:B------:R-:W-:-:S04]  /*0680*/  IADD3 R13, PT, PT, R13, 0x1, RZ ;  /* 0x000000010d0d7810 */ /* 0x000fc80007ffe0ff */
[----:B------:R-:W-:-:S13]  /*0690*/  ISETP.GE.AND P0, PT, R13, R0, PT ;  /* 0x000000000d00720c */ /* 0x000fda0003f06270 */
[----:B------:R-:W-:Y:S05]  /*06a0*/  @!P0 BRA `(.L_x_13) ;  /* 0xfffffff800d88947 */ /* 0x000fea000383ffff */
[----:B------:R-:W-:Y:S05]  /*06b0*/  BSYNC.RECONVERGENT B1 ;  /* 0x0000000000017941 */ /* 0x000fea0003800200 */
.L_x_4:
[----:B-1----:R-:W0:Y:S02]  /*06c0*/  LDC.64 R2, c[0x0][0x388] ;  /* 0x0000e200ff027b82 */ /* 0x002e240000000a00 */
[----:B0-----:R0:W5:Y:S02]  /*06d0*/  LDG.E R2, desc[UR4][R2.64] ;  /* 0x0000000402027981 */ /* 0x001164000c1e1900 */
.L_x_3:
[----:B------:R-:W-:Y:S05]  /*06e0*/  BSYNC.RECONVERGENT B0 ;  /* 0x0000000000007941 */ /* 0x000fea0003800200 */
.L_x_2:
[----:B------:R-:W-:Y:S01]  /*06f0*/  VIADD R14, R14, 0x1 ;  /* 0x000000010e0e7836 */ /* 0x000fe20000000000 */
[----:B0----5:R-:W-:-:S04]  /*0700*/  IADD3 R3, PT, PT, R5, R2, RZ ;  /* 0x0000000205037210 */ /* 0x021fc80007ffe0ff */
[----:B------:R-:W-:-:S13]  /*0710*/  ISETP.GE.AND P0, PT, R14, R3, PT ;  /* 0x000000030e00720c */ /* 0x000fda0003f06270 */
[----:B------:R-:W-:Y:S05]  /*0720*/  @!P0 BRA `(.L_x_14) ;  /* 0xfffffff800a08947 */ /* 0x000fea000383ffff */
[----:B------:R-:W-:Y:S05]  /*0730*/  EXIT ;  /* 0x000000000000794d */ /* 0x000fea0003800000 */
.L_x_1:
[----:B------:R-:W-:Y:S01]  /*0740*/  IMAD.MOV.U32 R0, RZ, RZ, R5 ;  /* 0x000000ffff007224 */ /* 0x000fe200078e0005 */
[----:B------:R-:W0:Y:S06]  /*0750*/  LDCU UR8, c[0x0][0x3c0] ;  /* 0x00007800ff0877ac */ /* 0x000e2c0008000800 */
.L_x_21:
[----:B------:R-:W-:Y:S01]  /*0760*/  ISETP.GE.AND P0, PT, R7, 0x1, PT ;  /* 0x000000010700780c */ /* 0x000fe20003f06270 */
[----:B------:R-:W-:-:S12]  /*0770*/  BSSY B0, `(.L_x_15) ;  /* 0x0000024000007945 */ /* 0x000fd80003800000 */
[----:B------:R-:W-:Y:S05]  /*0780*/  @!P0 BRA `(.L_x_16) ;  /* 0x0000000000888947 */ /* 0x000fea0003800000 */
[----:B------:R-:W1:Y:S01]  /*0790*/  LDC R8, c[0x0][0x3c0] ;  /* 0x0000f000ff087b82 */ /* 0x000e620000000800 */
[----:B------:R-:W-:Y:S01]  /*07a0*/  BSSY B1, `(.L_x_17) ;  /* 0x000001d000017945 */ /* 0x000fe20003800000 */
[----:B------:R-:W-:-:S06]  /*07b0*/  IMAD.MOV.U32 R13, RZ, RZ, R4 ;  /* 0x000000ffff0d7224 */ /* 0x000fcc00078e0004 */
[----:B------:R-:W2:Y:S08]  /*07c0*/  LDC.64 R2, c[0x0][0x388] ;  /* 0x0000e200ff027b82 */ /* 0x000eb00000000a00 */
[----:B------:R-:W3:Y:S01]  /*07d0*/  LDC.64 R6, c[0x0][0x3b0] ;  /* 0x0000ec00ff067b82 */ /* 0x000ee20000000a00 */
[----:B-1----:R-:W-:-:S13]  /*07e0*/  ISETP.NE.AND P0, PT, R8, 0x3, PT ;  /* 0x000000030800780c */ /* 0x002fda0003f05270 */
.L_x_20:
[----:B------:R-:W-:Y:S05]  /*07f0*/  YIELD ;  /* 0x0000000000007946 */ /* 0x000fea0003800000 */
[----:B------:R-:W-:Y:S05]  /*0800*/  @!P0 BRA `(.L_x_18) ;  /* 0x0000000000288947 */ /* 0x000fea0003800000 */
[----:B0-----:R-:W-:-:S09]  /*0810*/  UISETP.NE.AND UP0, UPT, UR8, 0x4, UPT ;  /* 0x000000040800788c */ /* 0x001fd2000bf05270 */
[----:B------:R-:W-:Y:S05]  /*0820*/  BRA.U UP0, `(.L_x_19) ;  /* 0x00000001003c7547 */ /* 0x000fea000b800000 */
[----:B------:R-:W0:Y:S02]  /*0830*/  LDC.64 R10, c[0x0][0x390] ;  /* 0x0000e400ff0a7b82 */ /* 0x000e240000000a00 */
[----:B0-----:R-:W4:Y:S02]  /*0840*/  LDG.E R10, desc[UR4][R10.64] ;  /* 0x000000040a0a7981 */ /* 0x001f24000c1e1900 */
[----:B----4-:R-:W-:-:S04]  /*0850*/  IMAD R9, R10, R13, R0 ;  /* 0x0000000d0a097224 */ /* 0x010fc800078e0200 */
[----:B---3--:R-:W-:-:S05]  /*0860*/  IMAD.WIDE R8, R9, 0x4, R6 ;  /* 0x0000000409087825 */ /* 0x008fca00078e0206 */
[----:B------:R-:W3:Y:S02]  /*0870*/  LDG.E R12, desc[UR4][R8.64] ;  /* 0x00000004080c7981 */ /* 0x000ee4000c1e1900 */
[----:B---3--:R-:W-:-:S05]  /*0880*/  IADD3 R15, PT, PT, R12, 0x1, RZ ;  /* 0x000000010c0f7810 */ /* 0x008fca0007ffe0ff */
[----:B------:R4:W-:Y:S01]  /*0890*/  STG.E desc[UR4][R8.64], R15 ;  /* 0x0000000f08007986 */ /* 0x0009e2000c101904 */
[----:B------:R-:W-:Y:S05]  /*08a0*/  BRA `(.L_x_19) ;  /* 0x00000000001c7947 */ /* 0x000fea0003800000 */
.L_x_18:
[----:B------:R-:W1:Y:S01]  /*08b0*/  S2R R10, SR_LANEID ;  /* 0x00000000000a7919 */ /* 0x000e620000000000 */
[----:B------:R-:W4:Y:S01]  /*08c0*/  LDC.64 R8, c[0x0][0x3b8] ;  /* 0x0000ee00ff087b82 */ /* 0x000f220000000a00 */
[----:B------:R-:W-:Y:S02]  /*08d0*/  VOTEU.ANY UR6, UPT, PT ;  /* 0x0000000000067886 */ /* 0x000fe400038e0100 */
[----:B------:R-:W-:Y:S02]  /*08e0*/  UFLO.U32 UR7, UR6 ;  /* 0x00000006000772bd */ /* 0x000fe400080e0000 */
[----:B------:R-:W4:Y:S04]  /*08f0*/  POPC R11, UR6 ;  /* 0x00000006000b7d09 */ /* 0x000f280008000000 */
[----:B-1----:R-:W-:-:S13]  /*0900*/  ISETP.EQ.U32.AND P1, PT, R10, UR7, PT ;  /* 0x000000070a007c0c */ /* 0x002fda000bf22070 */
[----:B----4-:R1:W-:Y:S02]  /*0910*/  @P1 REDG.E.ADD.STRONG.GPU desc[UR4][R8.64], R11 ;  /* 0x0000000b0800198e */ /* 0x0103e4000c12e104 */
.L_x_19:
[----:B-12-4-:R-:W2:Y:S01]  /*0920*/  LDG.E R9, desc[UR4][R2.64+0x4] ;  /* 0x0000040402097981 */ /* 0x016ea2000c1e1900 */
[----:B------:R-:W-:Y:S01]  /*0930*/  VIADD R13, R13, 0x1 ;  /* 0x000000010d0d7836 */ /* 0x000fe20000000000 */
[----:B--2---:R-:W-:-:S04]  /*0940*/  IADD3 R8, PT, PT, R4, R9, RZ ;  /* 0x0000000904087210 */ /* 0x004fc80007ffe0ff */
[----:B------:R-:W-:-:S13]  /*0950*/  ISETP.GE.AND P1, PT, R13, R8, PT ;  /* 0x000000080d00720c */ /* 0x000fda0003f26270 */
[----:B------:R-:W-:Y:S05]  /*0960*/  @!P1 BRA `(.L_x_20) ;  /* 0xfffffffc00a09947 */ /* 0x000fea000383ffff */
[----:B0-----:R-:W-:Y:S05]  /*0970*/  BSYNC B1 ;  /* 0x0000000000017941 */ /* 0x001fea0003800000 */
.L_x_17:
[----:B------:R-:W0:Y:S02]  /*0980*/  LDC.64 R2, c[0x0][0x388] ;  /* 0x0000e200ff027b82 */ /* 0x000e240000000a00 */
[----:B0-----:R1:W5:Y:S01]  /*0990*/  LDG.E R2, desc[UR4][R2.64] ;  /* 0x0000000402027981 */ /* 0x001362000c1e1900 */
[----:B---3--:R-:W-:-:S07]  /*09a0*/  IMAD.MOV.U32 R7, RZ, RZ, R9 ;  /* 0x000000ffff077224 */ /* 0x008fce00078e0009 */
.L_x_16:
[----:B0-----:R-:W-:Y:S05]  /*09b0*/  BSYNC B0 ;  /* 0x0000000000007941 */ /* 0x001fea0003800000 */
.L_x_15:
[----:B-1---5:R-:W-:Y:S01]  /*09c0*/  IMAD.IADD R3, R5, 0x1, R2 ;  /* 0x0000000105037824 */ /* 0x022fe200078e0202 */
[----:B------:R-:W-:-:S04]  /*09d0*/  IADD3 R0, PT, PT, R0, 0x1, RZ ;  /* 0x0000000100007810 */ /* 0x000fc80007ffe0ff */
[----:B------:R-:W-:-:S13]  /*09e0*/  ISETP.GE.AND P0, PT, R0, R3, PT ;  /* 0x000000030000720c */ /* 0x000fda0003f06270 */
[----:B------:R-:W-:Y:S05]  /*09f0*/  @!P0 BRA `(.L_x_21) ;  /* 0xfffffffc00588947 */ /* 0x000fea000383ffff */
[----:B------:R-:W-:Y:S05]  /*0a00*/  EXIT ;  /* 0x000000000000794d */ /* 0x000fea0003800000 */
.L_x_0:
[----:B------:R-:W-:Y:S01]  /*0a10*/  ISETP.GE.AND P0, PT, R7, 0x1, PT ;  /* 0x000000010700780c */ /* 0x000fe20003f06270 */
[----:B------:R-:W-:-:S12]  /*0a20*/  BSSY.RECONVERGENT B0, `(.L_x_22) ;  /* 0x0000051000007945 */ /* 0x000fd80003800200 */
[----:B------:R-:W-:Y:S05]  /*0a30*/  @!P0 BRA `(.L_x_23) ;  /* 0x00000004003c8947 */ /* 0x000fea0003800000 */
[----:B------:R-:W-:Y:S01]  /*0a40*/  BSSY.RECONVERGENT B1, `(.L_x_24) ;  /* 0x000004c000017945 */ /* 0x000fe20003800200 */
[----:B------:R-:W-:Y:S02]  /*0a50*/  I2FP.F32.S32 R12, R14 ;  /* 0x0000000e000c7245 */ /* 0x000fe40000201400 */
[----:B------:R-:W-:-:S07]  /*0a60*/  MOV R13, R4 ;  /* 0x00000004000d7202 */ /* 0x000fce0000000f00 */
.L_x_33:
[----:B0-----:R-:W0:Y:S02]  /*0a70*/  LDC.64 R2, c[0x0][0x3a8] ;  /* 0x0000ea00ff027b82 */ /* 0x001e240000000a00 */
        /* <DEDUP_REMOVED lines=19> */
[----:B------:R-:W-:Y:S01]  /*0bb0*/  IMAD.MOV.U32 R3, RZ, RZ, R15 ;  /* 0x000000ffff037224 */ /* 0x000fe200078e000f */
[----:B------:R-:W-:-:S07]  /*0bc0*/  MOV R8, 0xbe0 ;  /* 0x00000be000087802 */ /* 0x000fce0000000f00 */
[----:B-----5:R-:W-:Y:S05]  /*0bd0*/  CALL.REL.NOINC `($__internal_0_$__cuda_sm3x_div_rn_noftz_f32_slowpath) ;  /* 0x0000000000ec7944 */ /* 0x020fea0003c00000 */
[----:B------:R-:W-:-:S07]  /*0be0*/  MOV R9, R0 ;  /* 0x0000000000097202 */ /* 0x000fce0000000f00 */
.L_x_27:
[----:B------:R-:W-:Y:S05]  /*0bf0*/  BSYNC.RECONVERGENT B2 ;  /* 0x0000000000027941 */ /* 0x000fea0003800200 */
.L_x_26:
        /* <DEDUP_REMOVED lines=17> */
.L_x_29:
[----:B------:R-:W-:Y:S05]  /*0d10*/  BSYNC.RECONVERGENT B2 ;  /* 0x0000000000027941 */ /* 0x000fea0003800200 */
.L_x_28:
[----:B------:R-:W-:Y:S01]  /*0d20*/  BSSY.RECONVERGENT B2, `(.L_x_25) ;  /* 0x0000019000027945 */ /* 0x000fe20003800200 */
[----:B------:R-:W-:Y:S01]  /*0d30*/  IMAD.MOV.U32 R8, RZ, RZ, -0x1 ;  /* 0xffffffffff087424 */ /* 0x000fe200078e00ff */
[----:B------:R-:W-:Y:S01]  /*0d40*/  MOV R2, R9 ;  /* 0x0000000900027202 */ /* 0x000fe20000000f00 */
[----:B------:R-:W-:-:S07]  /*0d50*/  IMAD.MOV.U32 R3, RZ, RZ, R0 ;  /* 0x000000ffff037224 */ /* 0x000fce00078e0000 */
.L_x_31:
        /* <DEDUP_REMOVED lines=10> */
[----:B------:R-:W-:-:S04]  /*0e00*/  IADD3 R8, PT, PT, R8, 0x1, RZ ;  /* 0x0000000108087810 */ /* 0x000fc80007ffe0ff */
[----:B------:R-:W-:-:S13]  /*0e10*/  ISETP.GE.AND P0, PT, R8, R11, PT ;  /* 0x0000000b0800720c */ /* 0x000fda0003f06270 */
[----:B------:R-:W-:Y:S05]  /*0e20*/  @!P0 BRA `(.L_x_31) ;  /* 0xfffffffc00cc8947 */ /* 0x000fea000383ffff */
[----:B------:R-:W-:Y:S05]  /*0e30*/  BRA `(.L_x_32) ;  /* 0x00000000001c7947 */ /* 0x000fea0003800000 */
.L_x_30:
[----:B------:R-:W0:Y:S01]  /*0e40*/  LDC.64 R2, c[0x0][0x3b0] ;  /* 0x0000ec00ff027b82 */ /* 0x000e220000000a00 */
[----:B-----5:R-:W-:Y:S02]  /*0e50*/  IMAD R9, R10, R13, R14 ;  /* 0x0000000d0a097224 */ /* 0x020fe400078e020e */
[----:B------:R-:W-:-:S05]  /*0e60*/  VIADD R11, R8, 0x1 ;  /* 0x00000001080b7836 */ /* 0x000fca0000000000 */
[----:B------:R-:W1:Y:S01]  /*0e70*/  LDC.64 R6, c[0x0][0x388] ;  /* 0x0000e200ff067b82 */ /* 0x000e620000000a00 */
[----:B0-----:R-:W-:-:S05]  /*0e80*/  IMAD.WIDE R2, R9, 0x4, R2 ;  /* 0x0000000409027825 */ /* 0x001fca00078e0202 */
[----:B------:R0:W-:Y:S04]  /*0e90*/  STG.E desc[UR4][R2.64], R11 ;  /* 0x0000000b02007986 */ /* 0x0001e8000c101904 */
[----:B-1----:R0:W5:Y:S02]  /*0ea0*/  LDG.E R7, desc[UR4][R6.64+0x4] ;  /* 0x0000040406077981 */ /* 0x002164000c1e1900 */
.L_x_32:
[----:B------:R-:W-:Y:S05]  /*0eb0*/  BSYNC.RECONVERGENT B2 ;  /* 0x0000000000027941 */ /* 0x000fea0003800200 */
.L_x_25:
[----:B-----5:R-:W-:Y:S01]  /*0ec0*/  IMAD.IADD R0, R4, 0x1, R7 ;  /* 0x0000000104007824 */ /* 0x020fe200078e0207 */
[----:B------:R-:W-:-:S04]  /*0ed0*/  IADD3 R13, PT, PT, R13, 0x1, RZ ;  /* 0x000000010d0d7810 */ /* 0x000fc80007ffe0ff */
[----:B------:R-:W-:-:S13]  /*0ee0*/  ISETP.GE.AND P0, PT, R13, R0, PT ;  /* 0x000000000d00720c */ /* 0x000fda0003f06270 */
[----:B------:R-:W-:Y:S05]  /*0ef0*/  @!P0 BRA `(.L_x_33) ;  /* 0xfffffff800dc8947 */ /* 0x000fea000383ffff */
[----:B------:R-:W-:Y:S05]  /*0f00*/  BSYNC.RECONVERGENT B1 ;  /* 0x0000000000017941 */ /* 0x000fea0003800200 */
.L_x_24:
[----:B0-----:R-:W0:Y:S02]  /*0f10*/  LDC.64 R2, c[0x0][0x388] ;  /* 0x0000e200ff027b82 */ /* 0x001e240000000a00 */
[----:B0-----:R0:W5:Y:S02]  /*0f20*/  LDG.E R2, desc[UR4][R2.64] ;  /* 0x0000000402027981 */ /* 0x001164000c1e1900 */
.L_x_23:
[----:B------:R-:W-:Y:S05]  /*0f30*/  BSYNC.RECONVERGENT B0 ;  /* 0x0000000000007941 */ /* 0x000fea0003800200 */
.L_x_22:
[----:B0----5:R-:W-:Y:S01]  /*0f40*/  IMAD.IADD R3, R5, 0x1, R2 ;  /* 0x0000000105037824 */ /* 0x021fe200078e0202 */
[----:B------:R-:W-:-:S04]  /*0f50*/  IADD3 R14, PT, PT, R14, 0x1, RZ ;  /* 0x000000010e0e7810 */ /* 0x000fc80007ffe0ff */
[----:B------:R-:W-:-:S13]  /*0f60*/  ISETP.GE.AND P0, PT, R14, R3, PT ;  /* 0x000000030e00720c */ /* 0x000fda0003f06270 */
[----:B------:R-:W-:Y:S05]  /*0f70*/  @!P0 BRA `(.L_x_0) ;  /* 0xfffffff800a48947 */ /* 0x000fea000383ffff */
[----:B------:R-:W-:Y:S05]  /*0f80*/  EXIT ;  /* 0x000000000000794d */ /* 0x000fea0003800000 */
        .weak           $__internal_0_$__cuda_sm3x_div_rn_noftz_f32_slowpath
        .type           $__internal_0_$__cuda_sm3x_div_rn_noftz_f32_slowpath,@function
        .size           $__internal_0_$__cuda_sm3x_div_rn_noftz_f32_slowpath,(.L_x_46 - $__internal_0_$__cuda_sm3x_div_rn_noftz_f32_slowpath)
$__internal_0_$__cuda_sm3x_div_rn_noftz_f32_slowpath:
[----:B------:R-:W-:Y:S01]  /*0f90*/  SHF.R.U32.HI R6, RZ, 0x17, R3 ;  /* 0x00000017ff067819 */ /* 0x000fe20000011603 */
[----:B------:R-:W-:Y:S01]  /*0fa0*/  BSSY.RECONVERGENT B3, `(.L_x_34) ;  /* 0x0000062000037945 */ /* 0x000fe20003800200 */
[----:B------:R-:W-:Y:S02]  /*0fb0*/  SHF.R.U32.HI R16, RZ, 0x17, R0 ;  /* 0x00000017ff107819 */ /* 0x000fe40000011600 */
[----:B------:R-:W-:Y:S02]  /*0fc0*/  LOP3.LUT R6, R6, 0xff, RZ, 0xc0, !PT ;  /* 0x000000ff06067812 */ /* 0x000fe400078ec0ff */
[----:B------:R-:W-:Y:S02]  /*0fd0*/  LOP3.LUT R16, R16, 0xff, RZ, 0xc0, !PT ;  /* 0x000000ff10107812 */ /* 0x000fe400078ec0ff */
[----:B------:R-:W-:-:S03]  /*0fe0*/  IADD3 R18, PT, PT, R6, -0x1, RZ ;  /* 0xffffffff06127810 */ /* 0x000fc60007ffe0ff */
[----:B------:R-:W-:Y:S01]  /*0ff0*/  VIADD R17, R16, 0xffffffff ;  /* 0xffffffff10117836 */ /* 0x000fe20000000000 */
[----:B------:R-:W-:-:S04]  /*1000*/  ISETP.GT.U32.AND P0, PT, R18, 0xfd, PT ;  /* 0x000000fd1200780c */ /* 0x000fc80003f04070 */
[----:B------:R-:W-:-:S13]  /*1010*/  ISETP.GT.U32.OR P0, PT, R17, 0xfd, P0 ;  /* 0x000000fd1100780c */ /* 0x000fda0000704470 */
[----:B------:R-:W-:Y:S01]  /*1020*/  @!P0 MOV R2, RZ ;  /* 0x000000ff00028202 */ /* 0x000fe20000000f00 */
[----:B------:R-:W-:Y:S06]  /*1030*/  @!P0 BRA `(.L_x_35) ;  /* 0x00000000005c8947 */ /* 0x000fec0003800000 */
[----:B------:R-:W-:Y:S02]  /*1040*/  FSETP.GTU.FTZ.AND P0, PT, |R0|, +INF , PT ;  /* 0x7f8000000000780b */ /* 0x000fe40003f1c200 */
[----:B------:R-:W-:-:S04]  /*1050*/  FSETP.GTU.FTZ.AND P1, PT, |R3|, +INF , PT ;  /* 0x7f8000000300780b */ /* 0x000fc80003f3c200 */
[----:B------:R-:W-:-:S13]  /*1060*/  PLOP3.LUT P0, PT, P0, P1, PT, 0xf8, 0x8f ;  /* 0x00000000008f781c */ /* 0x000fda0000703f70 */
[----:B------:R-:W-:Y:S05]  /*1070*/  @P0 BRA `(.L_x_36) ;  /* 0x00000004004c0947 */ /* 0x000fea0003800000 */
[----:B------:R-:W-:-:S13]  /*1080*/  LOP3.LUT P0, RZ, R3, 0x7fffffff, R0, 0xc8, !PT ;  /* 0x7fffffff03ff7812 */ /* 0x000fda000780c800 */
[----:B------:R-:W-:Y:S05]  /*1090*/  @!P0 BRA `(.L_x_37) ;  /* 0x00000004003c8947 */ /* 0x000fea0003800000 */
[C---:B------:R-:W-:Y:S02]  /*10a0*/  FSETP.NEU.FTZ.AND P2, PT, |R0|.reuse, +INF , PT ;  /* 0x7f8000000000780b */ /* 0x040fe40003f5d200 */
[----:B------:R-:W-:Y:S02]  /*10b0*/  FSETP.NEU.FTZ.AND P1, PT, |R3|, +INF , PT ;  /* 0x7f8000000300780b */ /* 0x000fe40003f3d200 */
[----:B------:R-:W-:-:S11]  /*10c0*/  FSETP.NEU.FTZ.AND P0, PT, |R0|, +INF , PT ;  /* 0x7f8000000000780b */ /* 0x000fd60003f1d200 */
[----:B------:R-:W-:Y:S05]  /*10d0*/  @!P1 BRA !P2, `(.L_x_37) ;  /* 0x00000004002c9947 */ /* 0x000fea0005000000 */
[----:B------:R-:W-:-:S04]  /*10e0*/  LOP3.LUT P2, RZ, R0, 0x7fffffff, RZ, 0xc0, !PT ;  /* 0x7fffffff00ff7812 */ /* 0x000fc8000784c0ff */
[----:B------:R-:W-:-:S13]  /*10f0*/  PLOP3.LUT P1, PT, P1, P2, PT, 0x2f, 0xf2 ;  /* 0x0000000000f2781c */ /* 0x000fda0000f24577 */
[----:B------:R-:W-:Y:S05]  /*1100*/  @P1 BRA `(.L_x_38) ;  /* 0x0000000400181947 */ /* 0x000fea0003800000 */
[----:B------:R-:W-:-:S04]  /*1110*/  LOP3.LUT P1, RZ, R3, 0x7fffffff, RZ, 0xc0, !PT ;  /* 0x7fffffff03ff7812 */ /* 0x000fc8000782c0ff */
[----:B------:R-:W-:-:S13]  /*1120*/  PLOP3.LUT P0, PT, P0, P1, PT, 0x2f, 0xf2 ;  /* 0x0000000000f2781c */ /* 0x000fda0000702577 */
[----:B------:R-:W-:Y:S05]  /*1130*/  @P0 BRA `(.L_x_39) ;  /* 0x0000000400000947 */ /* 0x000fea0003800000 */
[----:B------:R-:W-:Y:S02]  /*1140*/  ISETP.GE.AND P0, PT, R17, RZ, PT ;  /* 0x000000ff1100720c */ /* 0x000fe40003f06270 */
[----:B------:R-:W-:-:S11]  /*1150*/  ISETP.GE.AND P1, PT, R18, RZ, PT ;  /* 0x000000ff1200720c */ /* 0x000fd60003f26270 */
[----:B------:R-:W-:Y:S01]  /*1160*/  @P0 IMAD.MOV.U32 R2, RZ, RZ, RZ ;  /* 0x000000ffff020224 */ /* 0x000fe200078e00ff */
[----:B------:R-:W-:Y:S01]  /*1170*/  @!P0 MOV R2, 0xffffffc0 ;  /* 0xffffffc000028802 */ /* 0x000fe20000000f00 */
[----:B------:R-:W-:Y:S01]  /*1180*/  @!P0 FFMA R0, R0, 1.84467440737095516160e+19, RZ ;  /* 0x5f80000000008823 */ /* 0x000fe200000000ff */
[----:B------:R-:W-:-:S03]  /*1190*/  @!P1 FFMA R3, R3, 1.84467440737095516160e+19, RZ ;  /* 0x5f80000003039823 */ /* 0x000fc600000000ff */
[----:B------:R-:W-:-:S07]  /*11a0*/  @!P1 VIADD R2, R2, 0x40 ;  /* 0x0000004002029836 */ /* 0x000fce0000000000 */
.L_x_35:
[----:B------:R-:W-:Y:S01]  /*11b0*/  LEA R18, R6, 0xc0800000, 0x17 ;  /* 0xc080000006127811 */ /* 0x000fe200078eb8ff */
[----:B------:R-:W-:Y:S03]  /*11c0*/  BSSY.RECONVERGENT B4, `(.L_x_40) ;  /* 0x0000036000047945 */ /* 0x000fe60003800200 */
[----:B------:R-:W-:Y:S01]  /*11d0*/  IADD3 R18, PT, PT, -R18, R3, RZ ;  /* 0x0000000312127210 */ /* 0x000fe20007ffe1ff */
[----:B------:R-:W-:-:S03]  /*11e0*/  VIADD R3, R16, 0xffffff81 ;  /* 0xffffff8110037836 */ /* 0x000fc60000000000 */
[----:B------:R-:W0:Y:S01]  /*11f0*/  MUFU.RCP R20, R18 ;  /* 0x0000001200147308 */ /* 0x000e220000001000 */
[----:B------:R-:W-:Y:S01]  /*1200*/  FADD.FTZ R19, -R18, -RZ ;  /* 0x800000ff12137221 */ /* 0x000fe20000010100 */
[C---:B------:R-:W-:Y:S01]  /*1210*/  IMAD R0, R3.reuse, -0x800000, R0 ;  /* 0xff80000003007824 */ /* 0x040fe200078e0200 */
[----:B------:R-:W-:-:S04]  /*1220*/  IADD3 R21, PT, PT, R3, 0x7f, -R6 ;  /* 0x0000007f03157810 */ /* 0x000fc80007ffe806 */
[----:B------:R-:W-:Y:S01]  /*1230*/  IADD3 R21, PT, PT, R21, R2, RZ ;  /* 0x0000000215157210 */ /* 0x000fe20007ffe0ff */
[----:B0-----:R-:W-:-:S04]  /*1240*/  FFMA R17, R20, R19, 1 ;  /* 0x3f80000014117423 */ /* 0x001fc80000000013 */
[----:B------:R-:W-:-:S04]  /*1250*/  FFMA R17, R20, R17, R20 ;  /* 0x0000001114117223 */ /* 0x000fc80000000014 */
[----:B------:R-:W-:-:S04]  /*1260*/  FFMA R16, R0, R17, RZ ;  /* 0x0000001100107223 */ /* 0x000fc800000000ff */
[----:B------:R-:W-:-:S04]  /*1270*/  FFMA R20, R19, R16, R0 ;  /* 0x0000001013147223 */ /* 0x000fc80000000000 */
[----:B------:R-:W-:-:S04]  /*1280*/  FFMA R16, R17, R20, R16 ;  /* 0x0000001411107223 */ /* 0x000fc80000000010 */
[----:B------:R-:W-:-:S04]  /*1290*/  FFMA R19, R19, R16, R0 ;  /* 0x0000001013137223 */ /* 0x000fc80000000000 */
[----:B------:R-:W-:-:S05]  /*12a0*/  FFMA R0, R17, R19, R16 ;  /* 0x0000001311007223 */ /* 0x000fca0000000010 */
[----:B------:R-:W-:-:S04]  /*12b0*/  SHF.R.U32.HI R3, RZ, 0x17, R0 ;  /* 0x00000017ff037819 */ /* 0x000fc80000011600 */
[----:B------:R-:W-:-:S05]  /*12c0*/  LOP3.LUT R3, R3, 0xff, RZ, 0xc0, !PT ;  /* 0x000000ff03037812 */ /* 0x000fca00078ec0ff */
[----:B------:R-:W-:-:S05]  /*12d0*/  IMAD.IADD R3, R3, 0x1, R21 ;  /* 0x0000000103037824 */ /* 0x000fca00078e0215 */
[----:B------:R-:W-:-:S04]  /*12e0*/  IADD3 R2, PT, PT, R3, -0x1, RZ ;  /* 0xffffffff03027810 */ /* 0x000fc80007ffe0ff */
[----:B------:R-:W-:-:S13]  /*12f0*/  ISETP.GE.U32.AND P0, PT, R2, 0xfe, PT ;  /* 0x000000fe0200780c */ /* 0x000fda0003f06070 */
[----:B------:R-:W-:Y:S05]  /*1300*/  @!P0 BRA `(.L_x_41) ;  /* 0x0000000000808947 */ /* 0x000fea0003800000 */
[----:B------:R-:W-:-:S13]  /*1310*/  ISETP.GT.AND P0, PT, R3, 0xfe, PT ;  /* 0x000000fe0300780c */ /* 0x000fda0003f04270 */
[----:B------:R-:W-:Y:S05]  /*1320*/  @P0 BRA `(.L_x_42) ;  /* 0x00000000006c0947 */ /* 0x000fea0003800000 */
[----:B------:R-:W-:-:S13]  /*1330*/  ISETP.GE.AND P0, PT, R3, 0x1, PT ;  /* 0x000000010300780c */ /* 0x000fda0003f06270 */
[----:B------:R-:W-:Y:S05]  /*1340*/  @P0 BRA `(.L_x_43) ;  /* 0x0000000000740947 */ /* 0x000fea0003800000 */
[----:B------:R-:W-:Y:S02]  /*1350*/  ISETP.GE.AND P0, PT, R3, -0x18, PT ;  /* 0xffffffe80300780c */ /* 0x000fe40003f06270 */
[----:B------:R-:W-:-:S11]  /*1360*/  LOP3.LUT R0, R0, 0x80000000, RZ, 0xc0, !PT ;  /* 0x8000000000007812 */ /* 0x000fd600078ec0ff */
[----:B------:R-:W-:Y:S05]  /*1370*/  @!P0 BRA `(.L_x_43) ;  /* 0x0000000000688947 */ /* 0x000fea0003800000 */
[-CC-:B------:R-:W-:Y:S01]  /*1380*/  FFMA.RZ R2, R17, R19.reuse, R16.reuse ;  /* 0x0000001311027223 */ /* 0x180fe2000000c010 */
[C---:B------:R-:W-:Y:S02]  /*1390*/  ISETP.NE.AND P2, PT, R3.reuse, RZ, PT ;  /* 0x000000ff0300720c */ /* 0x040fe40003f45270 */
[----:B------:R-:W-:Y:S02]  /*13a0*/  ISETP.NE.AND P1, PT, R3, RZ, PT ;  /* 0x000000ff0300720c */ /* 0x000fe40003f25270 */
[----:B------:R-:W-:Y:S01]  /*13b0*/  LOP3.LUT R6, R2, 0x7fffff, RZ, 0xc0, !PT ;  /* 0x007fffff02067812 */ /* 0x000fe200078ec0ff */
[CCC-:B------:R-:W-:Y:S01]  /*13c0*/  FFMA.RP R2, R17.reuse, R19.reuse, R16.reuse ;  /* 0x0000001311027223 */ /* 0x1c0fe20000008010 */
[----:B------:R-:W-:Y:S01]  /*13d0*/  FFMA.RM R17, R17, R19, R16 ;  /* 0x0000001311117223 */ /* 0x000fe20000004010 */
[C---:B------:R-:W-:Y:S01]  /*13e0*/  VIADD R19, R3.reuse, 0x20 ;  /* 0x0000002003137836 */ /* 0x040fe20000000000 */
[----:B------:R-:W-:Y:S02]  /*13f0*/  LOP3.LUT R6, R6, 0x800000, RZ, 0xfc, !PT ;  /* 0x0080000006067812 */ /* 0x000fe400078efcff */
[----:B------:R-:W-:-:S02]  /*1400*/  IADD3 R3, PT, PT, -R3, RZ, RZ ;  /* 0x000000ff03037210 */ /* 0x000fc40007ffe1ff */
[----:B------:R-:W-:Y:S02]  /*1410*/  SHF.L.U32 R19, R6, R19, RZ ;  /* 0x0000001306137219 */ /* 0x000fe400000006ff */
[----:B------:R-:W-:Y:S02]  /*1420*/  FSETP.NEU.FTZ.AND P0, PT, R2, R17, PT ;  /* 0x000000110200720b */ /* 0x000fe40003f1d000 */
[----:B------:R-:W-:Y:S02]  /*1430*/  SEL R3, R3, RZ, P2 ;  /* 0x000000ff03037207 */ /* 0x000fe40001000000 */
[----:B------:R-:W-:Y:S02]  /*1440*/  ISETP.NE.AND P1, PT, R19, RZ, P1 ;  /* 0x000000ff1300720c */ /* 0x000fe40000f25270 */
[----:B------:R-:W-:Y:S02]  /*1450*/  SHF.R.U32.HI R3, RZ, R3, R6 ;  /* 0x00000003ff037219 */ /* 0x000fe40000011606 */
[----:B------:R-:W-:-:S02]  /*1460*/  PLOP3.LUT P0, PT, P0, P1, PT, 0xf8, 0x8f ;  /* 0x00000000008f781c */ /* 0x000fc40000703f70 */
[----:B------:R-:W-:Y:S02]  /*1470*/  SHF.R.U32.HI R17, RZ, 0x1, R3 ;  /* 0x00000001ff117819 */ /* 0x000fe40000011603 */
[----:B------:R-:W-:-:S04]  /*1480*/  SEL R2, RZ, 0x1, !P0 ;  /* 0x00000001ff027807 */ /* 0x000fc80004000000 */
[----:B------:R-:W-:-:S04]  /*1490*/  LOP3.LUT R2, R2, 0x1, R17, 0xf8, !PT ;  /* 0x0000000102027812 */ /* 0x000fc800078ef811 */
[----:B------:R-:W-:-:S05]  /*14a0*/  LOP3.LUT R2, R2, R3, RZ, 0xc0, !PT ;  /* 0x0000000302027212 */ /* 0x000fca00078ec0ff */
[----:B------:R-:W-:-:S05]  /*14b0*/  IMAD.IADD R17, R17, 0x1, R2 ;  /* 0x0000000111117824 */ /* 0x000fca00078e0202 */
[----:B------:R-:W-:Y:S01]  /*14c0*/  LOP3.LUT R0, R17, R0, RZ, 0xfc, !PT ;  /* 0x0000000011007212 */ /* 0x000fe200078efcff */
[----:B------:R-:W-:Y:S06]  /*14d0*/  BRA `(.L_x_43) ;  /* 0x0000000000107947 */ /* 0x000fec0003800000 */
.L_x_42:
[----:B------:R-:W-:-:S04]  /*14e0*/  LOP3.LUT R0, R0, 0x80000000, RZ, 0xc0, !PT ;  /* 0x8000000000007812 */ /* 0x000fc800078ec0ff */
[----:B------:R-:W-:Y:S01]  /*14f0*/  LOP3.LUT R0, R0, 0x7f800000, RZ, 0xfc, !PT ;  /* 0x7f80000000007812 */ /* 0x000fe200078efcff */
[----:B------:R-:W-:Y:S06]  /*1500*/  BRA `(.L_x_43) ;  /* 0x0000000000047947 */ /* 0x000fec0003800000 */
.L_x_41:
[----:B------:R-:W-:-:S07]  /*1510*/  LEA R0, R21, R0, 0x17 ;  /* 0x0000000015007211 */ /* 0x000fce00078eb8ff */
.L_x_43:
[----:B------:R-:W-:Y:S05]  /*1520*/  BSYNC.RECONVERGENT B4 ;  /* 0x0000000000047941 */ /* 0x000fea0003800200 */
.L_x_40:
[----:B------:R-:W-:Y:S05]  /*1530*/  BRA `(.L_x_44) ;  /* 0x0000000000207947 */ /* 0x000fea0003800000 */
.L_x_39:
[----:B------:R-:W-:-:S04]  /*1540*/  LOP3.LUT R0, R3, 0x80000000, R0, 0x48, !PT ;  /* 0x8000000003007812 */ /* 0x000fc800078e4800 */
[----:B------:R-:W-:Y:S01]  /*1550*/  LOP3.LUT R0, R0, 0x7f800000, RZ, 0xfc, !PT ;  /* 0x7f80000000007812 */ /* 0x000fe200078efcff */
[----:B------:R-:W-:Y:S06]  /*1560*/  BRA `(.L_x_44) ;  /* 0x0000000000147947 */ /* 0x000fec0003800000 */
.L_x_38:
[----:B------:R-:W-:Y:S01]  /*1570*/  LOP3.LUT R0, R3, 0x80000000, R0, 0x48, !PT ;  /* 0x8000000003007812 */ /* 0x000fe200078e4800 */
[----:B------:R-:W-:Y:S06]  /*1580*/  BRA `(.L_x_44) ;  /* 0x00000000000c7947 */ /* 0x000fec0003800000 */
.L_x_37:
[----:B------:R-:W0:Y:S01]  /*1590*/  MUFU.RSQ R0, -QNAN ;  /* 0xffc0000000007908 */ /* 0x000e220000001400 */
[----:B------:R-:W-:Y:S05]  /*15a0*/  BRA `(.L_x_44) ;  /* 0x0000000000047947 */ /* 0x000fea0003800000 */
.L_x_36:
[----:B------:R-:W-:-:S07]  /*15b0*/  FADD.FTZ R0, R0, R3 ;  /* 0x0000000300007221 */ /* 0x000fce0000010000 */
.L_x_44:
[----:B------:R-:W-:Y:S05]  /*15c0*/  BSYNC.RECONVERGENT B3 ;  /* 0x0000000000037941 */ /* 0x000fea0003800200 */
.L_x_34:
[----:B------:R-:W-:Y:S02]  /*15d0*/  HFMA2 R3, -RZ, RZ, 0, 0 ;  /* 0x00000000ff037431 */ /* 0x000fe400000001ff */
[----:B------:R-:W-:-:S04]  /*15e0*/  IMAD.MOV.U32 R2, RZ, RZ, R8 ;  /* 0x000000ffff027224 */ /* 0x000fc800078e0008 */
[----:B0-----:R-:W-:Y:S05]  /*15f0*/  RET.REL.NODEC R2 `(_Z3genPiS_S_PfS0_S_S_S_i) ;  /* 0xffffffe802807950 */ /* 0x001fea0003c3ffff */
.L_x_45:
[----:B------:R-:W-:-:S00]  /*1600*/  BRA `(.L_x_45) ;  /* 0xfffffffc00fc7947 */ /* 0x000fc0000383ffff */
[----:B------:R-:W-:-:S00]  /*1610*/  NOP ;  /* 0x0000000000007918 */ /* 0x000fc00000000000 */
        /* <DEDUP_REMOVED lines=14> */
.L_x_46:


//--------------------- .nv.shared.reserved.0     --------------------------
	.section	.nv.shared.reserved.0,"aw",@nobits
	.weak		__nv_reservedSMEM_offset_0_alias
	.size		__nv_reservedSMEM_offset_0_alias, 0, 64
	.other		__nv_reservedSMEM_offset_0_alias,@"STO_CUDA_RESERVED_SHARED STV_DEFAULT"
__nv_reservedSMEM_offset_0_alias:
	.zero		0
	.zero		64


//--------------------- .nv.constant0._Z3genPiS_S_PfS0_S_S_S_i --------------------------
	.section	.nv.constant0._Z3genPiS_S_PfS0_S_S_S_i,"a",@progbits
	.sectionflags	@""
	.align	4
.nv.constant0._Z3genPiS_S_PfS0_S_S_S_i:
	.zero		964


//--------------------- SYMBOLS --------------------------

	.type		.nv.reservedSmem.offset0,@object
	.size		.nv.reservedSmem.offset0,0x4
